//
// Generated by NVIDIA NVVM Compiler
//
// Compiler Build ID: CL-36424714
// Cuda compilation tools, release 13.0, V13.0.88
// Based on NVVM 20.0.0
//

.version 9.0
.target sm_100
.address_size 64

	// .globl	_Z6addTwoPiS_S_

.visible .entry _Z6addTwoPiS_S_(
	.param .u64 .ptr .align 1 _Z6addTwoPiS_S__param_0,
	.param .u64 .ptr .align 1 _Z6addTwoPiS_S__param_1,
	.param .u64 .ptr .align 1 _Z6addTwoPiS_S__param_2
)
{
	.reg .b32 	%r<5>;
	.reg .b64 	%rd<11>;

	ld.param.u64 	%rd1, [_Z6addTwoPiS_S__param_0];
	ld.param.u64 	%rd2, [_Z6addTwoPiS_S__param_1];
	ld.param.u64 	%rd3, [_Z6addTwoPiS_S__param_2];
	cvta.to.global.u64 	%rd4, %rd3;
	cvta.to.global.u64 	%rd5, %rd2;
	cvta.to.global.u64 	%rd6, %rd1;
	mov.u32 	%r1, %tid.x;
	mul.wide.u32 	%rd7, %r1, 4;
	add.s64 	%rd8, %rd6, %rd7;
	ld.global.u32 	%r2, [%rd8];
	add.s64 	%rd9, %rd5, %rd7;
	ld.global.u32 	%r3, [%rd9];
	add.s32 	%r4, %r3, %r2;
	add.s64 	%rd10, %rd4, %rd7;
	st.global.u32 	[%rd10], %r4;
	ret;

}


// ===== COMPILED SASS (sm_100) =====

	.target	sm_100

	.elftype	@"ET_EXEC"


//--------------------- .note.nv.tkinfo           --------------------------
	.section	.note.nv.tkinfo,"",@"SHT_NOTE"
	.sectionflags	@"SHF_NOTE_NV_TKINFO"
	.tkinfo
        /*0018*/ 	.word	0x00000002
        /*0030*/ 	.string	""
        /*0030*/ 	.string	"ptxas"
        /*0030*/ 	.string	"Cuda compilation tools, release 13.0, V13.0.88"
        /*0030*/ 	.string	"Build cuda_13.0.r13.0/compiler.36424714_0"
        /*0030*/ 	.string	"-arch sm_100 -m 64 "



//--------------------- .note.nv.cuinfo           --------------------------
	.section	.note.nv.cuinfo,"",@"SHT_NOTE"
	.sectionflags	@"SHF_NOTE_NV_CUINFO"
        /*0018*/ 	.short	0x0002
        /*001a*/ 	.short	0x0064
        /*001c*/ 	.short	0x0082
	.zero		2


//--------------------- .nv.info                  --------------------------
	.section	.nv.info,"",@"SHT_CUDA_INFO"
	.align	4


	//----- nvinfo : EIATTR_REGCOUNT
	.align		4
        /*0000*/ 	.byte	0x04, 0x2f
        /*0002*/ 	.short	(.L_1 - .L_0)
	.align		4
.L_0:
        /*0004*/ 	.word	index@(_Z6addTwoPiS_S_)
        /*0008*/ 	.word	0x0000000c


	//----- nvinfo : EIATTR_FRAME_SIZE
	.align		4
.L_1:
        /*000c*/ 	.byte	0x04, 0x11
        /*000e*/ 	.short	(.L_3 - .L_2)
	.align		4
.L_2:
        /*0010*/ 	.word	index@(_Z6addTwoPiS_S_)
        /*0014*/ 	.word	0x00000000


	//----- nvinfo : EIATTR_MIN_STACK_SIZE
	.align		4
.L_3:
        /*0018*/ 	.byte	0x04, 0x12
        /*001a*/ 	.short	(.L_5 - .L_4)
	.align		4
.L_4:
        /*001c*/ 	.word	index@(_Z6addTwoPiS_S_)
        /*0020*/ 	.word	0x00000000
.L_5:


//--------------------- .nv.compat                --------------------------
	.section	.nv.compat,"",@"SHT_CUDA_COMPAT_INFO"
	.align	4
        /*0000*/ 	.byte	0x02, 0x09, 0x00, 0x00, 0x02, 0x02, 0x01, 0x00, 0x02, 0x05, 0x05, 0x00, 0x03, 0x07, 0x01, 0x01
        /*0010*/ 	.byte	0x02, 0x03, 0x00, 0x00, 0x02, 0x06, 0x01, 0x00, 0x04, 0x0b, 0x08, 0x00, 0x09, 0x00, 0x00, 0x00
        /*0020*/ 	.byte	0x00, 0x00, 0x00, 0x00


//--------------------- .nv.info._Z6addTwoPiS_S_  --------------------------
	.section	.nv.info._Z6addTwoPiS_S_,"",@"SHT_CUDA_INFO"
	.sectionflags	@""
	.align	4


	//----- nvinfo : EIATTR_CUDA_API_VERSION
	.align		4
        /*0000*/ 	.byte	0x04, 0x37
        /*0002*/ 	.short	(.L_7 - .L_6)
.L_6:
        /*0004*/ 	.word	0x00000082


	//----- nvinfo : EIATTR_KPARAM_INFO
	.align		4
.L_7:
        /*0008*/ 	.byte	0x04, 0x17
        /*000a*/ 	.short	(.L_9 - .L_8)
.L_8:
        /*000c*/ 	.word	0x00000000
        /*0010*/ 	.short	0x0002
        /*0012*/ 	.short	0x0010
        /*0014*/ 	.byte	0x00, 0xf5, 0x21, 0x00


	//----- nvinfo : EIATTR_KPARAM_INFO
	.align		4
.L_9:
        /*0018*/ 	.byte	0x04, 0x17
        /*001a*/ 	.short	(.L_11 - .L_10)
.L_10:
        /*001c*/ 	.word	0x00000000
        /*0020*/ 	.short	0x0001
        /*0022*/ 	.short	0x0008
        /*0024*/ 	.byte	0x00, 0xf5, 0x21, 0x00


	//----- nvinfo : EIATTR_KPARAM_INFO
	.align		4
.L_11:
        /*0028*/ 	.byte	0x04, 0x17
        /*002a*/ 	.short	(.L_13 - .L_12)
.L_12:
        /*002c*/ 	.word	0x00000000
        /*0030*/ 	.short	0x0000
        /*0032*/ 	.short	0x0000
        /*0034*/ 	.byte	0x00, 0xf5, 0x21, 0x00


	//----- nvinfo : EIATTR_SPARSE_MMA_MASK
	.align		4
.L_13:
        /*0038*/ 	.byte	0x03, 0x50
        /*003a*/ 	.short	0x0000


	//----- nvinfo : EIATTR_MAXREG_COUNT
	.align		4
        /*003c*/ 	.byte	0x03, 0x1b
        /*003e*/ 	.short	0x00ff


	//----- nvinfo : EIATTR_MERCURY_ISA_VERSION
	.align		4
        /*0040*/ 	.byte	0x03, 0x5f
        /*0042*/ 	.short	0x0101


	//----- nvinfo : EIATTR_VRC_CTA_INIT_COUNT
	.align		4
        /*0044*/ 	.byte	0x02, 0x4a
	.zero		1
	.zero		1


	//----- nvinfo : EIATTR_EXIT_INSTR_OFFSETS
	.align		4
        /*0048*/ 	.byte	0x04, 0x1c
        /*004a*/ 	.short	(.L_15 - .L_14)


	//   ....[0]....
.L_14:
        /*004c*/ 	.word	0x000000d0


	//----- nvinfo : EIATTR_CBANK_PARAM_SIZE
	.align		4
.L_15:
        /*0050*/ 	.byte	0x03, 0x19
        /*0052*/ 	.short	0x0018


	//----- nvinfo : EIATTR_PARAM_CBANK
	.align		4
        /*0054*/ 	.byte	0x04, 0x0a
        /*0056*/ 	.short	(.L_17 - .L_16)
	.align		4
.L_16:
        /*0058*/ 	.word	index@(.nv.constant0._Z6addTwoPiS_S_)
        /*005c*/ 	.short	0x0380
        /*005e*/ 	.short	0x0018


	//----- nvinfo : EIATTR_SW_WAR
	.align		4
.L_17:
        /*0060*/ 	.byte	0x04, 0x36
        /*0062*/ 	.short	(.L_19 - .L_18)
.L_18:
        /*0064*/ 	.word	0x00000008
.L_19:


//--------------------- .nv.callgraph             --------------------------
	.section	.nv.callgraph,"",@"SHT_CUDA_CALLGRAPH"
	.align	4
	.sectionentsize	8
	.align		4
        /*0000*/ 	.word	0x00000000
	.align		4
        /*0004*/ 	.word	0xffffffff
	.align		4
        /*0008*/ 	.word	0x00000000
	.align		4
        /*000c*/ 	.word	0xfffffffe
	.align		4
        /*0010*/ 	.word	0x00000000
	.align		4
        /*0014*/ 	.word	0xfffffffd
	.align		4
        /*0018*/ 	.word	0x00000000
	.align		4
        /*001c*/ 	.word	0xfffffffc


//--------------------- .text._Z6addTwoPiS_S_     --------------------------
	.section	.text._Z6addTwoPiS_S_,"ax",@progbits
	.align	128
        .global         _Z6addTwoPiS_S_
        .type           _Z6addTwoPiS_S_,@function
        .size           _Z6addTwoPiS_S_,(.L_x_1 - _Z6addTwoPiS_S_)
        .other          _Z6addTwoPiS_S_,@"STO_CUDA_ENTRY STV_DEFAULT"
_Z6addTwoPiS_S_:
.text._Z6addTwoPiS_S_:
[----:B------:R-:W-:Y:S01]  /*0000*/  LDC R1, c[0x0][0x37c] ;  /* 0x0000df00ff017b82 */ /* 0x000fe20000000800 */
[----:B------:R-:W0:Y:S07]  /*0010*/  S2R R9, SR_TID.X ;  /* 0x0000000000097919 */ /* 0x000e2e0000002100 */
[----:B------:R-:W0:Y:S01]  /*0020*/  LDC.64 R2, c[0x0][0x380] ;  /* 0x0000e000ff027b82 */ /* 0x000e220000000a00 */
[----:B------:R-:W1:Y:S07]  /*0030*/  LDCU.64 UR4, c[0x0][0x358] ;  /* 0x00006b00ff0477ac */ /* 0x000e6e0008000a00 */
[----:B------:R-:W2:Y:S08]  /*0040*/  LDC.64 R4, c[0x0][0x388] ;  /* 0x0000e200ff047b82 */ /* 0x000eb00000000a00 */
[----:B------:R-:W3:Y:S01]  /*0050*/  LDC.64 R6, c[0x0][0x390] ;  /* 0x0000e400ff067b82 */ /* 0x000ee20000000a00 */
[----:B0-----:R-:W-:-:S04]  /*0060*/  IMAD.WIDE.U32 R2, R9, 0x4, R2 ;  /* 0x0000000409027825 */ /* 0x001fc800078e0002 */
[C---:B--2---:R-:W-:Y:S02]  /*0070*/  IMAD.WIDE.U32 R4, R9.reuse, 0x4, R4 ;  /* 0x0000000409047825 */ /* 0x044fe400078e0004 */
[----:B-1----:R-:W2:Y:S04]  /*0080*/  LDG.E R2, desc[UR4][R2.64] ;  /* 0x0000000402027981 */ /* 0x002ea8000c1e1900 */
[----:B------:R-:W2:Y:S01]  /*0090*/  LDG.E R5, desc[UR4][R4.64] ;  /* 0x0000000404057981 */ /* 0x000ea2000c1e1900 */
[----:B---3--:R-:W-:Y:S01]  /*00a0*/  IMAD.WIDE.U32 R6, R9, 0x4, R6 ;  /* 0x0000000409067825 */ /* 0x008fe200078e0006 */
[----:B--2---:R-:W-:-:S05]  /*00b0*/  IADD3 R9, PT, PT, R2, R5, RZ ;  /* 0x0000000502097210 */ /* 0x004fca0007ffe0ff */
[----:B------:R-:W-:Y:S01]  /*00c0*/  STG.E desc[UR4][R6.64], R9 ;  /* 0x0000000906007986 */ /* 0x000fe2000c101904 */
[----:B------:R-:W-:Y:S05]  /*00d0*/  EXIT ;  /* 0x000000000000794d */ /* 0x000fea0003800000 */
.L_x_0:
[----:B------:R-:W-:-:S00]  /*00e0*/  BRA `(.L_x_0) ;  /* 0xfffffffc00fc7947 */ /* 0x000fc0000383ffff */
[----:B------:R-:W-:-:S00]  /*00f0*/  NOP ;  /* 0x0000000000007918 */ /* 0x000fc00000000000 */
        /* <DEDUP_REMOVED lines=8> */
.L_x_1:


//--------------------- .nv.shared.reserved.0     --------------------------
	.section	.nv.shared.reserved.0,"aw",@nobits
	.weak		__nv_reservedSMEM_offset_0_alias
	.size		__nv_reservedSMEM_offset_0_alias, 0, 64
	.other		__nv_reservedSMEM_offset_0_alias,@"STO_CUDA_RESERVED_SHARED STV_DEFAULT"
__nv_reservedSMEM_offset_0_alias:
	.zero		0
	.zero		64


//--------------------- .nv.constant0._Z6addTwoPiS_S_ --------------------------
	.section	.nv.constant0._Z6addTwoPiS_S_,"a",@progbits
	.sectionflags	@""
	.align	4
.nv.constant0._Z6addTwoPiS_S_:
	.zero		920


//--------------------- SYMBOLS --------------------------

	.type		.nv.reservedSmem.offset0,@object
	.size		.nv.reservedSmem.offset0,0x4
